//
// Generated by NVIDIA NVVM Compiler
//
// Compiler Build ID: CL-36424714
// Cuda compilation tools, release 13.0, V13.0.88
// Based on NVVM 20.0.0
//

.version 9.0
.target sm_100
.address_size 64

	// .globl	_ZN3cub18CUB_300001_SM_10006detail11EmptyKernelIvEEvv
.global .align 1 .b8 _ZN41_INTERNAL_833313ff_4_k_cu_45c79cc6_1923834cuda3std3__45__cpo5beginE[1];
.global .align 1 .b8 _ZN41_INTERNAL_833313ff_4_k_cu_45c79cc6_1923834cuda3std3__45__cpo3endE[1];
.global .align 1 .b8 _ZN41_INTERNAL_833313ff_4_k_cu_45c79cc6_1923834cuda3std3__45__cpo6cbeginE[1];
.global .align 1 .b8 _ZN41_INTERNAL_833313ff_4_k_cu_45c79cc6_1923834cuda3std3__45__cpo4cendE[1];
.global .align 1 .b8 _ZN41_INTERNAL_833313ff_4_k_cu_45c79cc6_1923834cuda3std3__45__cpo6rbeginE[1];
.global .align 1 .b8 _ZN41_INTERNAL_833313ff_4_k_cu_45c79cc6_1923834cuda3std3__45__cpo4rendE[1];
.global .align 1 .b8 _ZN41_INTERNAL_833313ff_4_k_cu_45c79cc6_1923834cuda3std3__45__cpo7crbeginE[1];
.global .align 1 .b8 _ZN41_INTERNAL_833313ff_4_k_cu_45c79cc6_1923834cuda3std3__45__cpo5crendE[1];
.global .align 1 .b8 _ZN41_INTERNAL_833313ff_4_k_cu_45c79cc6_1923834cuda3std3__443_GLOBAL__N__833313ff_4_k_cu_45c79cc6_1923836ignoreE[1];
.global .align 1 .b8 _ZN41_INTERNAL_833313ff_4_k_cu_45c79cc6_1923834cuda3std3__419piecewise_constructE[1];
.global .align 1 .b8 _ZN41_INTERNAL_833313ff_4_k_cu_45c79cc6_1923834cuda3std3__48in_placeE[1];
.global .align 1 .b8 _ZN41_INTERNAL_833313ff_4_k_cu_45c79cc6_1923834cuda3std3__420unreachable_sentinelE[1];
.global .align 1 .b8 _ZN41_INTERNAL_833313ff_4_k_cu_45c79cc6_1923834cuda3std3__47nulloptE[1];
.global .align 1 .b8 _ZN41_INTERNAL_833313ff_4_k_cu_45c79cc6_1923834cuda3std3__48unexpectE[1];
.global .align 1 .b8 _ZN41_INTERNAL_833313ff_4_k_cu_45c79cc6_1923834cuda3std6ranges3__45__cpo4swapE[1];
.global .align 1 .b8 _ZN41_INTERNAL_833313ff_4_k_cu_45c79cc6_1923834cuda3std6ranges3__45__cpo9iter_moveE[1];
.global .align 1 .b8 _ZN41_INTERNAL_833313ff_4_k_cu_45c79cc6_1923834cuda3std6ranges3__45__cpo5beginE[1];
.global .align 1 .b8 _ZN41_INTERNAL_833313ff_4_k_cu_45c79cc6_1923834cuda3std6ranges3__45__cpo3endE[1];
.global .align 1 .b8 _ZN41_INTERNAL_833313ff_4_k_cu_45c79cc6_1923834cuda3std6ranges3__45__cpo6cbeginE[1];
.global .align 1 .b8 _ZN41_INTERNAL_833313ff_4_k_cu_45c79cc6_1923834cuda3std6ranges3__45__cpo4cendE[1];
.global .align 1 .b8 _ZN41_INTERNAL_833313ff_4_k_cu_45c79cc6_1923834cuda3std6ranges3__45__cpo7advanceE[1];
.global .align 1 .b8 _ZN41_INTERNAL_833313ff_4_k_cu_45c79cc6_1923834cuda3std6ranges3__45__cpo9iter_swapE[1];
.global .align 1 .b8 _ZN41_INTERNAL_833313ff_4_k_cu_45c79cc6_1923834cuda3std6ranges3__45__cpo4nextE[1];
.global .align 1 .b8 _ZN41_INTERNAL_833313ff_4_k_cu_45c79cc6_1923834cuda3std6ranges3__45__cpo4prevE[1];
.global .align 1 .b8 _ZN41_INTERNAL_833313ff_4_k_cu_45c79cc6_1923834cuda3std6ranges3__45__cpo4dataE[1];
.global .align 1 .b8 _ZN41_INTERNAL_833313ff_4_k_cu_45c79cc6_1923834cuda3std6ranges3__45__cpo5cdataE[1];
.global .align 1 .b8 _ZN41_INTERNAL_833313ff_4_k_cu_45c79cc6_1923834cuda3std6ranges3__45__cpo4sizeE[1];
.global .align 1 .b8 _ZN41_INTERNAL_833313ff_4_k_cu_45c79cc6_1923834cuda3std6ranges3__45__cpo5ssizeE[1];
.global .align 1 .b8 _ZN41_INTERNAL_833313ff_4_k_cu_45c79cc6_1923834cuda3std6ranges3__45__cpo8distanceE[1];
.global .align 1 .b8 _ZN41_INTERNAL_833313ff_4_k_cu_45c79cc6_1923836thrust24THRUST_300001_SM_1000_NS8cuda_cub3parE[1];
.global .align 1 .b8 _ZN41_INTERNAL_833313ff_4_k_cu_45c79cc6_1923836thrust24THRUST_300001_SM_1000_NS8cuda_cub10par_nosyncE[1];
.global .align 1 .b8 _ZN41_INTERNAL_833313ff_4_k_cu_45c79cc6_1923836thrust24THRUST_300001_SM_1000_NS6system6detail10sequential3seqE[1];
.global .align 1 .b8 _ZN41_INTERNAL_833313ff_4_k_cu_45c79cc6_1923836thrust24THRUST_300001_SM_1000_NS6system3cpp3parE[1];
.global .align 1 .b8 _ZN41_INTERNAL_833313ff_4_k_cu_45c79cc6_1923836thrust24THRUST_300001_SM_1000_NS12placeholders2_1E[1];
.global .align 1 .b8 _ZN41_INTERNAL_833313ff_4_k_cu_45c79cc6_1923836thrust24THRUST_300001_SM_1000_NS12placeholders2_2E[1];
.global .align 1 .b8 _ZN41_INTERNAL_833313ff_4_k_cu_45c79cc6_1923836thrust24THRUST_300001_SM_1000_NS12placeholders2_3E[1];
.global .align 1 .b8 _ZN41_INTERNAL_833313ff_4_k_cu_45c79cc6_1923836thrust24THRUST_300001_SM_1000_NS12placeholders2_4E[1];
.global .align 1 .b8 _ZN41_INTERNAL_833313ff_4_k_cu_45c79cc6_1923836thrust24THRUST_300001_SM_1000_NS12placeholders2_5E[1];
.global .align 1 .b8 _ZN41_INTERNAL_833313ff_4_k_cu_45c79cc6_1923836thrust24THRUST_300001_SM_1000_NS12placeholders2_6E[1];
.global .align 1 .b8 _ZN41_INTERNAL_833313ff_4_k_cu_45c79cc6_1923836thrust24THRUST_300001_SM_1000_NS12placeholders2_7E[1];
.global .align 1 .b8 _ZN41_INTERNAL_833313ff_4_k_cu_45c79cc6_1923836thrust24THRUST_300001_SM_1000_NS12placeholders2_8E[1];
.global .align 1 .b8 _ZN41_INTERNAL_833313ff_4_k_cu_45c79cc6_1923836thrust24THRUST_300001_SM_1000_NS12placeholders2_9E[1];
.global .align 1 .b8 _ZN41_INTERNAL_833313ff_4_k_cu_45c79cc6_1923836thrust24THRUST_300001_SM_1000_NS12placeholders3_10E[1];
.global .align 1 .b8 _ZN41_INTERNAL_833313ff_4_k_cu_45c79cc6_1923836thrust24THRUST_300001_SM_1000_NS3seqE[1];
.global .align 1 .b8 _ZN41_INTERNAL_833313ff_4_k_cu_45c79cc6_1923836thrust24THRUST_300001_SM_1000_NS6deviceE[1];

.visible .entry _ZN3cub18CUB_300001_SM_10006detail11EmptyKernelIvEEvv()
{


	ret;

}


// ===== COMPILED SASS (sm_100) =====

	.target	sm_100

	.elftype	@"ET_EXEC"


//--------------------- .note.nv.tkinfo           --------------------------
	.section	.note.nv.tkinfo,"",@"SHT_NOTE"
	.sectionflags	@"SHF_NOTE_NV_TKINFO"
	.tkinfo
        /*0018*/ 	.word	0x00000002
        /*0030*/ 	.string	""
        /*0030*/ 	.string	"ptxas"
        /*0030*/ 	.string	"Cuda compilation tools, release 13.0, V13.0.88"
        /*0030*/ 	.string	"Build cuda_13.0.r13.0/compiler.36424714_0"
        /*0030*/ 	.string	"-arch sm_100 -m 64 "



//--------------------- .note.nv.cuinfo           --------------------------
	.section	.note.nv.cuinfo,"",@"SHT_NOTE"
	.sectionflags	@"SHF_NOTE_NV_CUINFO"
        /*0018*/ 	.short	0x0002
        /*001a*/ 	.short	0x0064
        /*001c*/ 	.short	0x0082
	.zero		2


//--------------------- .nv.info                  --------------------------
	.section	.nv.info,"",@"SHT_CUDA_INFO"
	.align	4


	//----- nvinfo : EIATTR_REGCOUNT
	.align		4
        /*0000*/ 	.byte	0x04, 0x2f
        /*0002*/ 	.short	(.L_46 - .L_45)
	.align		4
.L_45:
        /*0004*/ 	.word	index@(_ZN3cub18CUB_300001_SM_10006detail11EmptyKernelIvEEvv)
        /*0008*/ 	.word	0x00000004


	//----- nvinfo : EIATTR_FRAME_SIZE
	.align		4
.L_46:
        /*000c*/ 	.byte	0x04, 0x11
        /*000e*/ 	.short	(.L_48 - .L_47)
	.align		4
.L_47:
        /*0010*/ 	.word	index@(_ZN3cub18CUB_300001_SM_10006detail11EmptyKernelIvEEvv)
        /*0014*/ 	.word	0x00000000


	//----- nvinfo : EIATTR_MIN_STACK_SIZE
	.align		4
.L_48:
        /*0018*/ 	.byte	0x04, 0x12
        /*001a*/ 	.short	(.L_50 - .L_49)
	.align		4
.L_49:
        /*001c*/ 	.word	index@(_ZN3cub18CUB_300001_SM_10006detail11EmptyKernelIvEEvv)
        /*0020*/ 	.word	0x00000000
.L_50:


//--------------------- .nv.compat                --------------------------
	.section	.nv.compat,"",@"SHT_CUDA_COMPAT_INFO"
	.align	4
        /*0000*/ 	.byte	0x02, 0x09, 0x00, 0x00, 0x02, 0x02, 0x01, 0x00, 0x02, 0x05, 0x05, 0x00, 0x03, 0x07, 0x01, 0x01
        /*0010*/ 	.byte	0x02, 0x03, 0x00, 0x00, 0x02, 0x06, 0x01, 0x00, 0x04, 0x0b, 0x08, 0x00, 0x09, 0x00, 0x00, 0x00
        /*0020*/ 	.byte	0x00, 0x00, 0x00, 0x00


//--------------------- .nv.info._ZN3cub18CUB_300001_SM_10006detail11EmptyKernelIvEEvv --------------------------
	.section	.nv.info._ZN3cub18CUB_300001_SM_10006detail11EmptyKernelIvEEvv,"",@"SHT_CUDA_INFO"
	.sectionflags	@""
	.align	4


	//----- nvinfo : EIATTR_CUDA_API_VERSION
	.align		4
        /*0000*/ 	.byte	0x04, 0x37
        /*0002*/ 	.short	(.L_52 - .L_51)
.L_51:
        /*0004*/ 	.word	0x00000082


	//----- nvinfo : EIATTR_SPARSE_MMA_MASK
	.align		4
.L_52:
        /*0008*/ 	.byte	0x03, 0x50
        /*000a*/ 	.short	0x0000


	//----- nvinfo : EIATTR_MAXREG_COUNT
	.align		4
        /*000c*/ 	.byte	0x03, 0x1b
        /*000e*/ 	.short	0x00ff


	//----- nvinfo : EIATTR_MERCURY_ISA_VERSION
	.align		4
        /*0010*/ 	.byte	0x03, 0x5f
        /*0012*/ 	.short	0x0101


	//----- nvinfo : EIATTR_VRC_CTA_INIT_COUNT
	.align		4
        /*0014*/ 	.byte	0x02, 0x4a
	.zero		1
	.zero		1


	//----- nvinfo : EIATTR_EXIT_INSTR_OFFSETS
	.align		4
        /*0018*/ 	.byte	0x04, 0x1c
        /*001a*/ 	.short	(.L_54 - .L_53)


	//   ....[0]....
.L_53:
        /*001c*/ 	.word	0x00000010


	//----- nvinfo : EIATTR_SW_WAR
	.align		4
.L_54:
        /*0020*/ 	.byte	0x04, 0x36
        /*0022*/ 	.short	(.L_56 - .L_55)
.L_55:
        /*0024*/ 	.word	0x00000008
.L_56:


//--------------------- .nv.callgraph             --------------------------
	.section	.nv.callgraph,"",@"SHT_CUDA_CALLGRAPH"
	.align	4
	.sectionentsize	8
	.align		4
        /*0000*/ 	.word	0x00000000
	.align		4
        /*0004*/ 	.word	0xffffffff
	.align		4
        /*0008*/ 	.word	0x00000000
	.align		4
        /*000c*/ 	.word	0xfffffffe
	.align		4
        /*0010*/ 	.word	0x00000000
	.align		4
        /*0014*/ 	.word	0xfffffffd
	.align		4
        /*0018*/ 	.word	0x00000000
	.align		4
        /*001c*/ 	.word	0xfffffffc


//--------------------- .nv.constant4             --------------------------
	.section	.nv.constant4,"a",@progbits
	.align	8
	.align		8
.nv.constant4:
        /*0000*/ 	.dword	_ZN41_INTERNAL_833313ff_4_k_cu_45c79cc6_1927964cuda3std3__45__cpo5beginE
	.align		8
        /*0008*/ 	.dword	_ZN41_INTERNAL_833313ff_4_k_cu_45c79cc6_1927964cuda3std3__45__cpo3endE
	.align		8
        /*0010*/ 	.dword	_ZN41_INTERNAL_833313ff_4_k_cu_45c79cc6_1927964cuda3std3__45__cpo6cbeginE
	.align		8
        /*0018*/ 	.dword	_ZN41_INTERNAL_833313ff_4_k_cu_45c79cc6_1927964cuda3std3__45__cpo4cendE
	.align		8
        /*0020*/ 	.dword	_ZN41_INTERNAL_833313ff_4_k_cu_45c79cc6_1927964cuda3std3__45__cpo6rbeginE
	.align		8
        /*0028*/ 	.dword	_ZN41_INTERNAL_833313ff_4_k_cu_45c79cc6_1927964cuda3std3__45__cpo4rendE
	.align		8
        /*0030*/ 	.dword	_ZN41_INTERNAL_833313ff_4_k_cu_45c79cc6_1927964cuda3std3__45__cpo7crbeginE
	.align		8
        /*0038*/ 	.dword	_ZN41_INTERNAL_833313ff_4_k_cu_45c79cc6_1927964cuda3std3__45__cpo5crendE
	.align		8
        /*0040*/ 	.dword	_ZN41_INTERNAL_833313ff_4_k_cu_45c79cc6_1927964cuda3std3__443_GLOBAL__N__833313ff_4_k_cu_45c79cc6_1927966ignoreE
	.align		8
        /*0048*/ 	.dword	_ZN41_INTERNAL_833313ff_4_k_cu_45c79cc6_1927964cuda3std3__419piecewise_constructE
	.align		8
        /*0050*/ 	.dword	_ZN41_INTERNAL_833313ff_4_k_cu_45c79cc6_1927964cuda3std3__48in_placeE
	.align		8
        /*0058*/ 	.dword	_ZN41_INTERNAL_833313ff_4_k_cu_45c79cc6_1927964cuda3std3__420unreachable_sentinelE
	.align		8
        /*0060*/ 	.dword	_ZN41_INTERNAL_833313ff_4_k_cu_45c79cc6_1927964cuda3std3__47nulloptE
	.align		8
        /*0068*/ 	.dword	_ZN41_INTERNAL_833313ff_4_k_cu_45c79cc6_1927964cuda3std3__48unexpectE
	.align		8
        /*0070*/ 	.dword	_ZN41_INTERNAL_833313ff_4_k_cu_45c79cc6_1927964cuda3std6ranges3__45__cpo4swapE
	.align		8
        /*0078*/ 	.dword	_ZN41_INTERNAL_833313ff_4_k_cu_45c79cc6_1927964cuda3std6ranges3__45__cpo9iter_moveE
	.align		8
        /*0080*/ 	.dword	_ZN41_INTERNAL_833313ff_4_k_cu_45c79cc6_1927964cuda3std6ranges3__45__cpo5beginE
	.align		8
        /*0088*/ 	.dword	_ZN41_INTERNAL_833313ff_4_k_cu_45c79cc6_1927964cuda3std6ranges3__45__cpo3endE
	.align		8
        /*0090*/ 	.dword	_ZN41_INTERNAL_833313ff_4_k_cu_45c79cc6_1927964cuda3std6ranges3__45__cpo6cbeginE
	.align		8
        /*0098*/ 	.dword	_ZN41_INTERNAL_833313ff_4_k_cu_45c79cc6_1927964cuda3std6ranges3__45__cpo4cendE
	.align		8
        /*00a0*/ 	.dword	_ZN41_INTERNAL_833313ff_4_k_cu_45c79cc6_1927964cuda3std6ranges3__45__cpo7advanceE
	.align		8
        /*00a8*/ 	.dword	_ZN41_INTERNAL_833313ff_4_k_cu_45c79cc6_1927964cuda3std6ranges3__45__cpo9iter_swapE
	.align		8
        /*00b0*/ 	.dword	_ZN41_INTERNAL_833313ff_4_k_cu_45c79cc6_1927964cuda3std6ranges3__45__cpo4nextE
	.align		8
        /*00b8*/ 	.dword	_ZN41_INTERNAL_833313ff_4_k_cu_45c79cc6_1927964cuda3std6ranges3__45__cpo4prevE
	.align		8
        /*00c0*/ 	.dword	_ZN41_INTERNAL_833313ff_4_k_cu_45c79cc6_1927964cuda3std6ranges3__45__cpo4dataE
	.align		8
        /*00c8*/ 	.dword	_ZN41_INTERNAL_833313ff_4_k_cu_45c79cc6_1927964cuda3std6ranges3__45__cpo5cdataE
	.align		8
        /*00d0*/ 	.dword	_ZN41_INTERNAL_833313ff_4_k_cu_45c79cc6_1927964cuda3std6ranges3__45__cpo4sizeE
	.align		8
        /*00d8*/ 	.dword	_ZN41_INTERNAL_833313ff_4_k_cu_45c79cc6_1927964cuda3std6ranges3__45__cpo5ssizeE
	.align		8
        /*00e0*/ 	.dword	_ZN41_INTERNAL_833313ff_4_k_cu_45c79cc6_1927964cuda3std6ranges3__45__cpo8distanceE
	.align		8
        /*00e8*/ 	.dword	_ZN41_INTERNAL_833313ff_4_k_cu_45c79cc6_1927966thrust24THRUST_300001_SM_1000_NS8cuda_cub3parE
	.align		8
        /*00f0*/ 	.dword	_ZN41_INTERNAL_833313ff_4_k_cu_45c79cc6_1927966thrust24THRUST_300001_SM_1000_NS8cuda_cub10par_nosyncE
	.align		8
        /*00f8*/ 	.dword	_ZN41_INTERNAL_833313ff_4_k_cu_45c79cc6_1927966thrust24THRUST_300001_SM_1000_NS6system6detail10sequential3seqE
	.align		8
        /*0100*/ 	.dword	_ZN41_INTERNAL_833313ff_4_k_cu_45c79cc6_1927966thrust24THRUST_300001_SM_1000_NS6system3cpp3parE
	.align		8
        /*0108*/ 	.dword	_ZN41_INTERNAL_833313ff_4_k_cu_45c79cc6_1927966thrust24THRUST_300001_SM_1000_NS12placeholders2_1E
	.align		8
        /*0110*/ 	.dword	_ZN41_INTERNAL_833313ff_4_k_cu_45c79cc6_1927966thrust24THRUST_300001_SM_1000_NS12placeholders2_2E
	.align		8
        /*0118*/ 	.dword	_ZN41_INTERNAL_833313ff_4_k_cu_45c79cc6_1927966thrust24THRUST_300001_SM_1000_NS12placeholders2_3E
	.align		8
        /*0120*/ 	.dword	_ZN41_INTERNAL_833313ff_4_k_cu_45c79cc6_1927966thrust24THRUST_300001_SM_1000_NS12placeholders2_4E
	.align		8
        /*0128*/ 	.dword	_ZN41_INTERNAL_833313ff_4_k_cu_45c79cc6_1927966thrust24THRUST_300001_SM_1000_NS12placeholders2_5E
	.align		8
        /*0130*/ 	.dword	_ZN41_INTERNAL_833313ff_4_k_cu_45c79cc6_1927966thrust24THRUST_300001_SM_1000_NS12placeholders2_6E
	.align		8
        /*0138*/ 	.dword	_ZN41_INTERNAL_833313ff_4_k_cu_45c79cc6_1927966thrust24THRUST_300001_SM_1000_NS12placeholders2_7E
	.align		8
        /*0140*/ 	.dword	_ZN41_INTERNAL_833313ff_4_k_cu_45c79cc6_1927966thrust24THRUST_300001_SM_1000_NS12placeholders2_8E
	.align		8
        /*0148*/ 	.dword	_ZN41_INTERNAL_833313ff_4_k_cu_45c79cc6_1927966thrust24THRUST_300001_SM_1000_NS12placeholders2_9E
	.align		8
        /*0150*/ 	.dword	_ZN41_INTERNAL_833313ff_4_k_cu_45c79cc6_1927966thrust24THRUST_300001_SM_1000_NS12placeholders3_10E
	.align		8
        /*0158*/ 	.dword	_ZN41_INTERNAL_833313ff_4_k_cu_45c79cc6_1927966thrust24THRUST_300001_SM_1000_NS3seqE
	.align		8
        /*0160*/ 	.dword	_ZN41_INTERNAL_833313ff_4_k_cu_45c79cc6_1927966thrust24THRUST_300001_SM_1000_NS6deviceE


//--------------------- .text._ZN3cub18CUB_300001_SM_10006detail11EmptyKernelIvEEvv --------------------------
	.section	.text._ZN3cub18CUB_300001_SM_10006detail11EmptyKernelIvEEvv,"ax",@progbits
	.align	128
        .global         _ZN3cub18CUB_300001_SM_10006detail11EmptyKernelIvEEvv
        .type           _ZN3cub18CUB_300001_SM_10006detail11EmptyKernelIvEEvv,@function
        .size           _ZN3cub18CUB_300001_SM_10006detail11EmptyKernelIvEEvv,(.L_x_1 - _ZN3cub18CUB_300001_SM_10006detail11EmptyKernelIvEEvv)
        .other          _ZN3cub18CUB_300001_SM_10006detail11EmptyKernelIvEEvv,@"STO_CUDA_ENTRY STV_DEFAULT"
_ZN3cub18CUB_300001_SM_10006detail11EmptyKernelIvEEvv:
.text._ZN3cub18CUB_300001_SM_10006detail11EmptyKernelIvEEvv:
[----:B------:R-:W-:Y:S01]  /*0000*/  LDC R1, c[0x0][0x37c] ;  /* 0x0000df00ff017b82 */ /* 0x000fe20000000800 */
[----:B------:R-:W-:Y:S05]  /*0010*/  EXIT ;  /* 0x000000000000794d */ /* 0x000fea0003800000 */
.L_x_0:
[----:B------:R-:W-:-:S00]  /*0020*/  BRA `(.L_x_0) ;  /* 0xfffffffc00fc7947 */ /* 0x000fc0000383ffff */
[----:B------:R-:W-:-:S00]  /*0030*/  NOP ;  /* 0x0000000000007918 */ /* 0x000fc00000000000 */
        /* <DEDUP_REMOVED lines=12> */
.L_x_1:


//--------------------- .nv.shared.reserved.0     --------------------------
	.section	.nv.shared.reserved.0,"aw",@nobits
	.weak		__nv_reservedSMEM_offset_0_alias
	.size		__nv_reservedSMEM_offset_0_alias, 0, 64
	.other		__nv_reservedSMEM_offset_0_alias,@"STO_CUDA_RESERVED_SHARED STV_DEFAULT"
__nv_reservedSMEM_offset_0_alias:
	.zero		0
	.zero		64


//--------------------- .nv.global                --------------------------
	.section	.nv.global,"aw",@nobits
.nv.global:
	.type		_ZN41_INTERNAL_833313ff_4_k_cu_45c79cc6_1927966thrust24THRUST_300001_SM_1000_NS12placeholders2_8E,@object
	.size		_ZN41_INTERNAL_833313ff_4_k_cu_45c79cc6_1927966thrust24THRUST_300001_SM_1000_NS12placeholders2_8E,(_ZN41_INTERNAL_833313ff_4_k_cu_45c79cc6_1927964cuda3std3__443_GLOBAL__N__833313ff_4_k_cu_45c79cc6_1927966ignoreE - _ZN41_INTERNAL_833313ff_4_k_cu_45c79cc6_1927966thrust24THRUST_300001_SM_1000_NS12placeholders2_8E)
_ZN41_INTERNAL_833313ff_4_k_cu_45c79cc6_1927966thrust24THRUST_300001_SM_1000_NS12placeholders2_8E:
	.zero		1
	.type		_ZN41_INTERNAL_833313ff_4_k_cu_45c79cc6_1927964cuda3std3__443_GLOBAL__N__833313ff_4_k_cu_45c79cc6_1927966ignoreE,@object
	.size		_ZN41_INTERNAL_833313ff_4_k_cu_45c79cc6_1927964cuda3std3__443_GLOBAL__N__833313ff_4_k_cu_45c79cc6_1927966ignoreE,(_ZN41_INTERNAL_833313ff_4_k_cu_45c79cc6_1927964cuda3std6ranges3__45__cpo4dataE - _ZN41_INTERNAL_833313ff_4_k_cu_45c79cc6_1927964cuda3std3__443_GLOBAL__N__833313ff_4_k_cu_45c79cc6_1927966ignoreE)
_ZN41_INTERNAL_833313ff_4_k_cu_45c79cc6_1927964cuda3std3__443_GLOBAL__N__833313ff_4_k_cu_45c79cc6_1927966ignoreE:
	.zero		1
	.type		_ZN41_INTERNAL_833313ff_4_k_cu_45c79cc6_1927964cuda3std6ranges3__45__cpo4dataE,@object
	.size		_ZN41_INTERNAL_833313ff_4_k_cu_45c79cc6_1927964cuda3std6ranges3__45__cpo4dataE,(_ZN41_INTERNAL_833313ff_4_k_cu_45c79cc6_1927966thrust24THRUST_300001_SM_1000_NS6system3cpp3parE - _ZN41_INTERNAL_833313ff_4_k_cu_45c79cc6_1927964cuda3std6ranges3__45__cpo4dataE)
_ZN41_INTERNAL_833313ff_4_k_cu_45c79cc6_1927964cuda3std6ranges3__45__cpo4dataE:
	.zero		1
	.type		_ZN41_INTERNAL_833313ff_4_k_cu_45c79cc6_1927966thrust24THRUST_300001_SM_1000_NS6system3cpp3parE,@object
	.size		_ZN41_INTERNAL_833313ff_4_k_cu_45c79cc6_1927966thrust24THRUST_300001_SM_1000_NS6system3cpp3parE,(_ZN41_INTERNAL_833313ff_4_k_cu_45c79cc6_1927964cuda3std3__45__cpo5beginE - _ZN41_INTERNAL_833313ff_4_k_cu_45c79cc6_1927966thrust24THRUST_300001_SM_1000_NS6system3cpp3parE)
_ZN41_INTERNAL_833313ff_4_k_cu_45c79cc6_1927966thrust24THRUST_300001_SM_1000_NS6system3cpp3parE:
	.zero		1
	.type		_ZN41_INTERNAL_833313ff_4_k_cu_45c79cc6_1927964cuda3std3__45__cpo5beginE,@object
	.size		_ZN41_INTERNAL_833313ff_4_k_cu_45c79cc6_1927964cuda3std3__45__cpo5beginE,(_ZN41_INTERNAL_833313ff_4_k_cu_45c79cc6_1927964cuda3std6ranges3__45__cpo5beginE - _ZN41_INTERNAL_833313ff_4_k_cu_45c79cc6_1927964cuda3std3__45__cpo5beginE)
_ZN41_INTERNAL_833313ff_4_k_cu_45c79cc6_1927964cuda3std3__45__cpo5beginE:
	.zero		1
	.type		_ZN41_INTERNAL_833313ff_4_k_cu_45c79cc6_1927964cuda3std6ranges3__45__cpo5beginE,@object
	.size		_ZN41_INTERNAL_833313ff_4_k_cu_45c79cc6_1927964cuda3std6ranges3__45__cpo5beginE,(_ZN41_INTERNAL_833313ff_4_k_cu_45c79cc6_1927966thrust24THRUST_300001_SM_1000_NS6deviceE - _ZN41_INTERNAL_833313ff_4_k_cu_45c79cc6_1927964cuda3std6ranges3__45__cpo5beginE)
_ZN41_INTERNAL_833313ff_4_k_cu_45c79cc6_1927964cuda3std6ranges3__45__cpo5beginE:
	.zero		1
	.type		_ZN41_INTERNAL_833313ff_4_k_cu_45c79cc6_1927966thrust24THRUST_300001_SM_1000_NS6deviceE,@object
	.size		_ZN41_INTERNAL_833313ff_4_k_cu_45c79cc6_1927966thrust24THRUST_300001_SM_1000_NS6deviceE,(_ZN41_INTERNAL_833313ff_4_k_cu_45c79cc6_1927964cuda3std3__47nulloptE - _ZN41_INTERNAL_833313ff_4_k_cu_45c79cc6_1927966thrust24THRUST_300001_SM_1000_NS6deviceE)
_ZN41_INTERNAL_833313ff_4_k_cu_45c79cc6_1927966thrust24THRUST_300001_SM_1000_NS6deviceE:
	.zero		1
	.type		_ZN41_INTERNAL_833313ff_4_k_cu_45c79cc6_1927964cuda3std3__47nulloptE,@object
	.size		_ZN41_INTERNAL_833313ff_4_k_cu_45c79cc6_1927964cuda3std3__47nulloptE,(_ZN41_INTERNAL_833313ff_4_k_cu_45c79cc6_1927964cuda3std6ranges3__45__cpo8distanceE - _ZN41_INTERNAL_833313ff_4_k_cu_45c79cc6_1927964cuda3std3__47nulloptE)
_ZN41_INTERNAL_833313ff_4_k_cu_45c79cc6_1927964cuda3std3__47nulloptE:
	.zero		1
	.type		_ZN41_INTERNAL_833313ff_4_k_cu_45c79cc6_1927964cuda3std6ranges3__45__cpo8distanceE,@object
	.size		_ZN41_INTERNAL_833313ff_4_k_cu_45c79cc6_1927964cuda3std6ranges3__45__cpo8distanceE,(_ZN41_INTERNAL_833313ff_4_k_cu_45c79cc6_1927966thrust24THRUST_300001_SM_1000_NS12placeholders2_4E - _ZN41_INTERNAL_833313ff_4_k_cu_45c79cc6_1927964cuda3std6ranges3__45__cpo8distanceE)
_ZN41_INTERNAL_833313ff_4_k_cu_45c79cc6_1927964cuda3std6ranges3__45__cpo8distanceE:
	.zero		1
	.type		_ZN41_INTERNAL_833313ff_4_k_cu_45c79cc6_1927966thrust24THRUST_300001_SM_1000_NS12placeholders2_4E,@object
	.size		_ZN41_INTERNAL_833313ff_4_k_cu_45c79cc6_1927966thrust24THRUST_300001_SM_1000_NS12placeholders2_4E,(_ZN41_INTERNAL_833313ff_4_k_cu_45c79cc6_1927964cuda3std3__45__cpo6rbeginE - _ZN41_INTERNAL_833313ff_4_k_cu_45c79cc6_1927966thrust24THRUST_300001_SM_1000_NS12placeholders2_4E)
_ZN41_INTERNAL_833313ff_4_k_cu_45c79cc6_1927966thrust24THRUST_300001_SM_1000_NS12placeholders2_4E:
	.zero		1
	.type		_ZN41_INTERNAL_833313ff_4_k_cu_45c79cc6_1927964cuda3std3__45__cpo6rbeginE,@object
	.size		_ZN41_INTERNAL_833313ff_4_k_cu_45c79cc6_1927964cuda3std3__45__cpo6rbeginE,(_ZN41_INTERNAL_833313ff_4_k_cu_45c79cc6_1927964cuda3std6ranges3__45__cpo7advanceE - _ZN41_INTERNAL_833313ff_4_k_cu_45c79cc6_1927964cuda3std3__45__cpo6rbeginE)
_ZN41_INTERNAL_833313ff_4_k_cu_45c79cc6_1927964cuda3std3__45__cpo6rbeginE:
	.zero		1
	.type		_ZN41_INTERNAL_833313ff_4_k_cu_45c79cc6_1927964cuda3std6ranges3__45__cpo7advanceE,@object
	.size		_ZN41_INTERNAL_833313ff_4_k_cu_45c79cc6_1927964cuda3std6ranges3__45__cpo7advanceE,(_ZN41_INTERNAL_833313ff_4_k_cu_45c79cc6_1927966thrust24THRUST_300001_SM_1000_NS12placeholders3_10E - _ZN41_INTERNAL_833313ff_4_k_cu_45c79cc6_1927964cuda3std6ranges3__45__cpo7advanceE)
_ZN41_INTERNAL_833313ff_4_k_cu_45c79cc6_1927964cuda3std6ranges3__45__cpo7advanceE:
	.zero		1
	.type		_ZN41_INTERNAL_833313ff_4_k_cu_45c79cc6_1927966thrust24THRUST_300001_SM_1000_NS12placeholders3_10E,@object
	.size		_ZN41_INTERNAL_833313ff_4_k_cu_45c79cc6_1927966thrust24THRUST_300001_SM_1000_NS12placeholders3_10E,(_ZN41_INTERNAL_833313ff_4_k_cu_45c79cc6_1927964cuda3std3__48in_placeE - _ZN41_INTERNAL_833313ff_4_k_cu_45c79cc6_1927966thrust24THRUST_300001_SM_1000_NS12placeholders3_10E)
_ZN41_INTERNAL_833313ff_4_k_cu_45c79cc6_1927966thrust24THRUST_300001_SM_1000_NS12placeholders3_10E:
	.zero		1
	.type		_ZN41_INTERNAL_833313ff_4_k_cu_45c79cc6_1927964cuda3std3__48in_placeE,@object
	.size		_ZN41_INTERNAL_833313ff_4_k_cu_45c79cc6_1927964cuda3std3__48in_placeE,(_ZN41_INTERNAL_833313ff_4_k_cu_45c79cc6_1927964cuda3std6ranges3__45__cpo4sizeE - _ZN41_INTERNAL_833313ff_4_k_cu_45c79cc6_1927964cuda3std3__48in_placeE)
_ZN41_INTERNAL_833313ff_4_k_cu_45c79cc6_1927964cuda3std3__48in_placeE:
	.zero		1
	.type		_ZN41_INTERNAL_833313ff_4_k_cu_45c79cc6_1927964cuda3std6ranges3__45__cpo4sizeE,@object
	.size		_ZN41_INTERNAL_833313ff_4_k_cu_45c79cc6_1927964cuda3std6ranges3__45__cpo4sizeE,(_ZN41_INTERNAL_833313ff_4_k_cu_45c79cc6_1927966thrust24THRUST_300001_SM_1000_NS12placeholders2_2E - _ZN41_INTERNAL_833313ff_4_k_cu_45c79cc6_1927964cuda3std6ranges3__45__cpo4sizeE)
_ZN41_INTERNAL_833313ff_4_k_cu_45c79cc6_1927964cuda3std6ranges3__45__cpo4sizeE:
	.zero		1
	.type		_ZN41_INTERNAL_833313ff_4_k_cu_45c79cc6_1927966thrust24THRUST_300001_SM_1000_NS12placeholders2_2E,@object
	.size		_ZN41_INTERNAL_833313ff_4_k_cu_45c79cc6_1927966thrust24THRUST_300001_SM_1000_NS12placeholders2_2E,(_ZN41_INTERNAL_833313ff_4_k_cu_45c79cc6_1927964cuda3std3__45__cpo6cbeginE - _ZN41_INTERNAL_833313ff_4_k_cu_45c79cc6_1927966thrust24THRUST_300001_SM_1000_NS12placeholders2_2E)
_ZN41_INTERNAL_833313ff_4_k_cu_45c79cc6_1927966thrust24THRUST_300001_SM_1000_NS12placeholders2_2E:
	.zero		1
	.type		_ZN41_INTERNAL_833313ff_4_k_cu_45c79cc6_1927964cuda3std3__45__cpo6cbeginE,@object
	.size		_ZN41_INTERNAL_833313ff_4_k_cu_45c79cc6_1927964cuda3std3__45__cpo6cbeginE,(_ZN41_INTERNAL_833313ff_4_k_cu_45c79cc6_1927964cuda3std6ranges3__45__cpo6cbeginE - _ZN41_INTERNAL_833313ff_4_k_cu_45c79cc6_1927964cuda3std3__45__cpo6cbeginE)
_ZN41_INTERNAL_833313ff_4_k_cu_45c79cc6_1927964cuda3std3__45__cpo6cbeginE:
	.zero		1
	.type		_ZN41_INTERNAL_833313ff_4_k_cu_45c79cc6_1927964cuda3std6ranges3__45__cpo6cbeginE,@object
	.size		_ZN41_INTERNAL_833313ff_4_k_cu_45c79cc6_1927964cuda3std6ranges3__45__cpo6cbeginE,(_ZN41_INTERNAL_833313ff_4_k_cu_45c79cc6_1927966thrust24THRUST_300001_SM_1000_NS12placeholders2_6E - _ZN41_INTERNAL_833313ff_4_k_cu_45c79cc6_1927964cuda3std6ranges3__45__cpo6cbeginE)
_ZN41_INTERNAL_833313ff_4_k_cu_45c79cc6_1927964cuda3std6ranges3__45__cpo6cbeginE:
	.zero		1
	.type		_ZN41_INTERNAL_833313ff_4_k_cu_45c79cc6_1927966thrust24THRUST_300001_SM_1000_NS12placeholders2_6E,@object
	.size		_ZN41_INTERNAL_833313ff_4_k_cu_45c79cc6_1927966thrust24THRUST_300001_SM_1000_NS12placeholders2_6E,(_ZN41_INTERNAL_833313ff_4_k_cu_45c79cc6_1927964cuda3std3__45__cpo7crbeginE - _ZN41_INTERNAL_833313ff_4_k_cu_45c79cc6_1927966thrust24THRUST_300001_SM_1000_NS12placeholders2_6E)
_ZN41_INTERNAL_833313ff_4_k_cu_45c79cc6_1927966thrust24THRUST_300001_SM_1000_NS12placeholders2_6E:
	.zero		1
	.type		_ZN41_INTERNAL_833313ff_4_k_cu_45c79cc6_1927964cuda3std3__45__cpo7crbeginE,@object
	.size		_ZN41_INTERNAL_833313ff_4_k_cu_45c79cc6_1927964cuda3std3__45__cpo7crbeginE,(_ZN41_INTERNAL_833313ff_4_k_cu_45c79cc6_1927964cuda3std6ranges3__45__cpo4nextE - _ZN41_INTERNAL_833313ff_4_k_cu_45c79cc6_1927964cuda3std3__45__cpo7crbeginE)
_ZN41_INTERNAL_833313ff_4_k_cu_45c79cc6_1927964cuda3std3__45__cpo7crbeginE:
	.zero		1
	.type		_ZN41_INTERNAL_833313ff_4_k_cu_45c79cc6_1927964cuda3std6ranges3__45__cpo4nextE,@object
	.size		_ZN41_INTERNAL_833313ff_4_k_cu_45c79cc6_1927964cuda3std6ranges3__45__cpo4nextE,(_ZN41_INTERNAL_833313ff_4_k_cu_45c79cc6_1927964cuda3std6ranges3__45__cpo4swapE - _ZN41_INTERNAL_833313ff_4_k_cu_45c79cc6_1927964cuda3std6ranges3__45__cpo4nextE)
_ZN41_INTERNAL_833313ff_4_k_cu_45c79cc6_1927964cuda3std6ranges3__45__cpo4nextE:
	.zero		1
	.type		_ZN41_INTERNAL_833313ff_4_k_cu_45c79cc6_1927964cuda3std6ranges3__45__cpo4swapE,@object
	.size		_ZN41_INTERNAL_833313ff_4_k_cu_45c79cc6_1927964cuda3std6ranges3__45__cpo4swapE,(_ZN41_INTERNAL_833313ff_4_k_cu_45c79cc6_1927966thrust24THRUST_300001_SM_1000_NS8cuda_cub10par_nosyncE - _ZN41_INTERNAL_833313ff_4_k_cu_45c79cc6_1927964cuda3std6ranges3__45__cpo4swapE)
_ZN41_INTERNAL_833313ff_4_k_cu_45c79cc6_1927964cuda3std6ranges3__45__cpo4swapE:
	.zero		1
	.type		_ZN41_INTERNAL_833313ff_4_k_cu_45c79cc6_1927966thrust24THRUST_300001_SM_1000_NS8cuda_cub10par_nosyncE,@object
	.size		_ZN41_INTERNAL_833313ff_4_k_cu_45c79cc6_1927966thrust24THRUST_300001_SM_1000_NS8cuda_cub10par_nosyncE,(_ZN41_INTERNAL_833313ff_4_k_cu_45c79cc6_1927966thrust24THRUST_300001_SM_1000_NS3seqE - _ZN41_INTERNAL_833313ff_4_k_cu_45c79cc6_1927966thrust24THRUST_300001_SM_1000_NS8cuda_cub10par_nosyncE)
_ZN41_INTERNAL_833313ff_4_k_cu_45c79cc6_1927966thrust24THRUST_300001_SM_1000_NS8cuda_cub10par_nosyncE:
	.zero		1
	.type		_ZN41_INTERNAL_833313ff_4_k_cu_45c79cc6_1927966thrust24THRUST_300001_SM_1000_NS3seqE,@object
	.size		_ZN41_INTERNAL_833313ff_4_k_cu_45c79cc6_1927966thrust24THRUST_300001_SM_1000_NS3seqE,(_ZN41_INTERNAL_833313ff_4_k_cu_45c79cc6_1927964cuda3std3__420unreachable_sentinelE - _ZN41_INTERNAL_833313ff_4_k_cu_45c79cc6_1927966thrust24THRUST_300001_SM_1000_NS3seqE)
_ZN41_INTERNAL_833313ff_4_k_cu_45c79cc6_1927966thrust24THRUST_300001_SM_1000_NS3seqE:
	.zero		1
	.type		_ZN41_INTERNAL_833313ff_4_k_cu_45c79cc6_1927964cuda3std3__420unreachable_sentinelE,@object
	.size		_ZN41_INTERNAL_833313ff_4_k_cu_45c79cc6_1927964cuda3std3__420unreachable_sentinelE,(_ZN41_INTERNAL_833313ff_4_k_cu_45c79cc6_1927964cuda3std6ranges3__45__cpo5ssizeE - _ZN41_INTERNAL_833313ff_4_k_cu_45c79cc6_1927964cuda3std3__420unreachable_sentinelE)
_ZN41_INTERNAL_833313ff_4_k_cu_45c79cc6_1927964cuda3std3__420unreachable_sentinelE:
	.zero		1
	.type		_ZN41_INTERNAL_833313ff_4_k_cu_45c79cc6_1927964cuda3std6ranges3__45__cpo5ssizeE,@object
	.size		_ZN41_INTERNAL_833313ff_4_k_cu_45c79cc6_1927964cuda3std6ranges3__45__cpo5ssizeE,(_ZN41_INTERNAL_833313ff_4_k_cu_45c79cc6_1927966thrust24THRUST_300001_SM_1000_NS12placeholders2_3E - _ZN41_INTERNAL_833313ff_4_k_cu_45c79cc6_1927964cuda3std6ranges3__45__cpo5ssizeE)
_ZN41_INTERNAL_833313ff_4_k_cu_45c79cc6_1927964cuda3std6ranges3__45__cpo5ssizeE:
	.zero		1
	.type		_ZN41_INTERNAL_833313ff_4_k_cu_45c79cc6_1927966thrust24THRUST_300001_SM_1000_NS12placeholders2_3E,@object
	.size		_ZN41_INTERNAL_833313ff_4_k_cu_45c79cc6_1927966thrust24THRUST_300001_SM_1000_NS12placeholders2_3E,(_ZN41_INTERNAL_833313ff_4_k_cu_45c79cc6_1927964cuda3std3__45__cpo4cendE - _ZN41_INTERNAL_833313ff_4_k_cu_45c79cc6_1927966thrust24THRUST_300001_SM_1000_NS12placeholders2_3E)
_ZN41_INTERNAL_833313ff_4_k_cu_45c79cc6_1927966thrust24THRUST_300001_SM_1000_NS12placeholders2_3E:
	.zero		1
	.type		_ZN41_INTERNAL_833313ff_4_k_cu_45c79cc6_1927964cuda3std3__45__cpo4cendE,@object
	.size		_ZN41_INTERNAL_833313ff_4_k_cu_45c79cc6_1927964cuda3std3__45__cpo4cendE,(_ZN41_INTERNAL_833313ff_4_k_cu_45c79cc6_1927964cuda3std6ranges3__45__cpo4cendE - _ZN41_INTERNAL_833313ff_4_k_cu_45c79cc6_1927964cuda3std3__45__cpo4cendE)
_ZN41_INTERNAL_833313ff_4_k_cu_45c79cc6_1927964cuda3std3__45__cpo4cendE:
	.zero		1
	.type		_ZN41_INTERNAL_833313ff_4_k_cu_45c79cc6_1927964cuda3std6ranges3__45__cpo4cendE,@object
	.size		_ZN41_INTERNAL_833313ff_4_k_cu_45c79cc6_1927964cuda3std6ranges3__45__cpo4cendE,(_ZN41_INTERNAL_833313ff_4_k_cu_45c79cc6_1927966thrust24THRUST_300001_SM_1000_NS12placeholders2_7E - _ZN41_INTERNAL_833313ff_4_k_cu_45c79cc6_1927964cuda3std6ranges3__45__cpo4cendE)
_ZN41_INTERNAL_833313ff_4_k_cu_45c79cc6_1927964cuda3std6ranges3__45__cpo4cendE:
	.zero		1
	.type		_ZN41_INTERNAL_833313ff_4_k_cu_45c79cc6_1927966thrust24THRUST_300001_SM_1000_NS12placeholders2_7E,@object
	.size		_ZN41_INTERNAL_833313ff_4_k_cu_45c79cc6_1927966thrust24THRUST_300001_SM_1000_NS12placeholders2_7E,(_ZN41_INTERNAL_833313ff_4_k_cu_45c79cc6_1927964cuda3std3__45__cpo5crendE - _ZN41_INTERNAL_833313ff_4_k_cu_45c79cc6_1927966thrust24THRUST_300001_SM_1000_NS12placeholders2_7E)
_ZN41_INTERNAL_833313ff_4_k_cu_45c79cc6_1927966thrust24THRUST_300001_SM_1000_NS12placeholders2_7E:
	.zero		1
	.type		_ZN41_INTERNAL_833313ff_4_k_cu_45c79cc6_1927964cuda3std3__45__cpo5crendE,@object
	.size		_ZN41_INTERNAL_833313ff_4_k_cu_45c79cc6_1927964cuda3std3__45__cpo5crendE,(_ZN41_INTERNAL_833313ff_4_k_cu_45c79cc6_1927964cuda3std6ranges3__45__cpo4prevE - _ZN41_INTERNAL_833313ff_4_k_cu_45c79cc6_1927964cuda3std3__45__cpo5crendE)
_ZN41_INTERNAL_833313ff_4_k_cu_45c79cc6_1927964cuda3std3__45__cpo5crendE:
	.zero		1
	.type		_ZN41_INTERNAL_833313ff_4_k_cu_45c79cc6_1927964cuda3std6ranges3__45__cpo4prevE,@object
	.size		_ZN41_INTERNAL_833313ff_4_k_cu_45c79cc6_1927964cuda3std6ranges3__45__cpo4prevE,(_ZN41_INTERNAL_833313ff_4_k_cu_45c79cc6_1927964cuda3std6ranges3__45__cpo9iter_moveE - _ZN41_INTERNAL_833313ff_4_k_cu_45c79cc6_1927964cuda3std6ranges3__45__cpo4prevE)
_ZN41_INTERNAL_833313ff_4_k_cu_45c79cc6_1927964cuda3std6ranges3__45__cpo4prevE:
	.zero		1
	.type		_ZN41_INTERNAL_833313ff_4_k_cu_45c79cc6_1927964cuda3std6ranges3__45__cpo9iter_moveE,@object
	.size		_ZN41_INTERNAL_833313ff_4_k_cu_45c79cc6_1927964cuda3std6ranges3__45__cpo9iter_moveE,(_ZN41_INTERNAL_833313ff_4_k_cu_45c79cc6_1927966thrust24THRUST_300001_SM_1000_NS6system6detail10sequential3seqE - _ZN41_INTERNAL_833313ff_4_k_cu_45c79cc6_1927964cuda3std6ranges3__45__cpo9iter_moveE)
_ZN41_INTERNAL_833313ff_4_k_cu_45c79cc6_1927964cuda3std6ranges3__45__cpo9iter_moveE:
	.zero		1
	.type		_ZN41_INTERNAL_833313ff_4_k_cu_45c79cc6_1927966thrust24THRUST_300001_SM_1000_NS6system6detail10sequential3seqE,@object
	.size		_ZN41_INTERNAL_833313ff_4_k_cu_45c79cc6_1927966thrust24THRUST_300001_SM_1000_NS6system6detail10sequential3seqE,(_ZN41_INTERNAL_833313ff_4_k_cu_45c79cc6_1927966thrust24THRUST_300001_SM_1000_NS12placeholders2_9E - _ZN41_INTERNAL_833313ff_4_k_cu_45c79cc6_1927966thrust24THRUST_300001_SM_1000_NS6system6detail10sequential3seqE)
_ZN41_INTERNAL_833313ff_4_k_cu_45c79cc6_1927966thrust24THRUST_300001_SM_1000_NS6system6detail10sequential3seqE:
	.zero		1
	.type		_ZN41_INTERNAL_833313ff_4_k_cu_45c79cc6_1927966thrust24THRUST_300001_SM_1000_NS12placeholders2_9E,@object
	.size		_ZN41_INTERNAL_833313ff_4_k_cu_45c79cc6_1927966thrust24THRUST_300001_SM_1000_NS12placeholders2_9E,(_ZN41_INTERNAL_833313ff_4_k_cu_45c79cc6_1927964cuda3std3__419piecewise_constructE - _ZN41_INTERNAL_833313ff_4_k_cu_45c79cc6_1927966thrust24THRUST_300001_SM_1000_NS12placeholders2_9E)
_ZN41_INTERNAL_833313ff_4_k_cu_45c79cc6_1927966thrust24THRUST_300001_SM_1000_NS12placeholders2_9E:
	.zero		1
	.type		_ZN41_INTERNAL_833313ff_4_k_cu_45c79cc6_1927964cuda3std3__419piecewise_constructE,@object
	.size		_ZN41_INTERNAL_833313ff_4_k_cu_45c79cc6_1927964cuda3std3__419piecewise_constructE,(_ZN41_INTERNAL_833313ff_4_k_cu_45c79cc6_1927964cuda3std6ranges3__45__cpo5cdataE - _ZN41_INTERNAL_833313ff_4_k_cu_45c79cc6_1927964cuda3std3__419piecewise_constructE)
_ZN41_INTERNAL_833313ff_4_k_cu_45c79cc6_1927964cuda3std3__419piecewise_constructE:
	.zero		1
	.type		_ZN41_INTERNAL_833313ff_4_k_cu_45c79cc6_1927964cuda3std6ranges3__45__cpo5cdataE,@object
	.size		_ZN41_INTERNAL_833313ff_4_k_cu_45c79cc6_1927964cuda3std6ranges3__45__cpo5cdataE,(_ZN41_INTERNAL_833313ff_4_k_cu_45c79cc6_1927966thrust24THRUST_300001_SM_1000_NS12placeholders2_1E - _ZN41_INTERNAL_833313ff_4_k_cu_45c79cc6_1927964cuda3std6ranges3__45__cpo5cdataE)
_ZN41_INTERNAL_833313ff_4_k_cu_45c79cc6_1927964cuda3std6ranges3__45__cpo5cdataE:
	.zero		1
	.type		_ZN41_INTERNAL_833313ff_4_k_cu_45c79cc6_1927966thrust24THRUST_300001_SM_1000_NS12placeholders2_1E,@object
	.size		_ZN41_INTERNAL_833313ff_4_k_cu_45c79cc6_1927966thrust24THRUST_300001_SM_1000_NS12placeholders2_1E,(_ZN41_INTERNAL_833313ff_4_k_cu_45c79cc6_1927964cuda3std3__45__cpo3endE - _ZN41_INTERNAL_833313ff_4_k_cu_45c79cc6_1927966thrust24THRUST_300001_SM_1000_NS12placeholders2_1E)
_ZN41_INTERNAL_833313ff_4_k_cu_45c79cc6_1927966thrust24THRUST_300001_SM_1000_NS12placeholders2_1E:
	.zero		1
	.type		_ZN41_INTERNAL_833313ff_4_k_cu_45c79cc6_1927964cuda3std3__45__cpo3endE,@object
	.size		_ZN41_INTERNAL_833313ff_4_k_cu_45c79cc6_1927964cuda3std3__45__cpo3endE,(_ZN41_INTERNAL_833313ff_4_k_cu_45c79cc6_1927964cuda3std6ranges3__45__cpo3endE - _ZN41_INTERNAL_833313ff_4_k_cu_45c79cc6_1927964cuda3std3__45__cpo3endE)
_ZN41_INTERNAL_833313ff_4_k_cu_45c79cc6_1927964cuda3std3__45__cpo3endE:
	.zero		1
	.type		_ZN41_INTERNAL_833313ff_4_k_cu_45c79cc6_1927964cuda3std6ranges3__45__cpo3endE,@object
	.size		_ZN41_INTERNAL_833313ff_4_k_cu_45c79cc6_1927964cuda3std6ranges3__45__cpo3endE,(_ZN41_INTERNAL_833313ff_4_k_cu_45c79cc6_1927966thrust24THRUST_300001_SM_1000_NS12placeholders2_5E - _ZN41_INTERNAL_833313ff_4_k_cu_45c79cc6_1927964cuda3std6ranges3__45__cpo3endE)
_ZN41_INTERNAL_833313ff_4_k_cu_45c79cc6_1927964cuda3std6ranges3__45__cpo3endE:
	.zero		1
	.type		_ZN41_INTERNAL_833313ff_4_k_cu_45c79cc6_1927966thrust24THRUST_300001_SM_1000_NS12placeholders2_5E,@object
	.size		_ZN41_INTERNAL_833313ff_4_k_cu_45c79cc6_1927966thrust24THRUST_300001_SM_1000_NS12placeholders2_5E,(_ZN41_INTERNAL_833313ff_4_k_cu_45c79cc6_1927964cuda3std3__45__cpo4rendE - _ZN41_INTERNAL_833313ff_4_k_cu_45c79cc6_1927966thrust24THRUST_300001_SM_1000_NS12placeholders2_5E)
_ZN41_INTERNAL_833313ff_4_k_cu_45c79cc6_1927966thrust24THRUST_300001_SM_1000_NS12placeholders2_5E:
	.zero		1
	.type		_ZN41_INTERNAL_833313ff_4_k_cu_45c79cc6_1927964cuda3std3__45__cpo4rendE,@object
	.size		_ZN41_INTERNAL_833313ff_4_k_cu_45c79cc6_1927964cuda3std3__45__cpo4rendE,(_ZN41_INTERNAL_833313ff_4_k_cu_45c79cc6_1927964cuda3std6ranges3__45__cpo9iter_swapE - _ZN41_INTERNAL_833313ff_4_k_cu_45c79cc6_1927964cuda3std3__45__cpo4rendE)
_ZN41_INTERNAL_833313ff_4_k_cu_45c79cc6_1927964cuda3std3__45__cpo4rendE:
	.zero		1
	.type		_ZN41_INTERNAL_833313ff_4_k_cu_45c79cc6_1927964cuda3std6ranges3__45__cpo9iter_swapE,@object
	.size		_ZN41_INTERNAL_833313ff_4_k_cu_45c79cc6_1927964cuda3std6ranges3__45__cpo9iter_swapE,(_ZN41_INTERNAL_833313ff_4_k_cu_45c79cc6_1927964cuda3std3__48unexpectE - _ZN41_INTERNAL_833313ff_4_k_cu_45c79cc6_1927964cuda3std6ranges3__45__cpo9iter_swapE)
_ZN41_INTERNAL_833313ff_4_k_cu_45c79cc6_1927964cuda3std6ranges3__45__cpo9iter_swapE:
	.zero		1
	.type		_ZN41_INTERNAL_833313ff_4_k_cu_45c79cc6_1927964cuda3std3__48unexpectE,@object
	.size		_ZN41_INTERNAL_833313ff_4_k_cu_45c79cc6_1927964cuda3std3__48unexpectE,(_ZN41_INTERNAL_833313ff_4_k_cu_45c79cc6_1927966thrust24THRUST_300001_SM_1000_NS8cuda_cub3parE - _ZN41_INTERNAL_833313ff_4_k_cu_45c79cc6_1927964cuda3std3__48unexpectE)
_ZN41_INTERNAL_833313ff_4_k_cu_45c79cc6_1927964cuda3std3__48unexpectE:
	.zero		1
	.type		_ZN41_INTERNAL_833313ff_4_k_cu_45c79cc6_1927966thrust24THRUST_300001_SM_1000_NS8cuda_cub3parE,@object
	.size		_ZN41_INTERNAL_833313ff_4_k_cu_45c79cc6_1927966thrust24THRUST_300001_SM_1000_NS8cuda_cub3parE,(.L_29 - _ZN41_INTERNAL_833313ff_4_k_cu_45c79cc6_1927966thrust24THRUST_300001_SM_1000_NS8cuda_cub3parE)
_ZN41_INTERNAL_833313ff_4_k_cu_45c79cc6_1927966thrust24THRUST_300001_SM_1000_NS8cuda_cub3parE:
	.zero		1
.L_29:


//--------------------- .nv.constant0._ZN3cub18CUB_300001_SM_10006detail11EmptyKernelIvEEvv --------------------------
	.section	.nv.constant0._ZN3cub18CUB_300001_SM_10006detail11EmptyKernelIvEEvv,"a",@progbits
	.sectionflags	@""
	.align	4
.nv.constant0._ZN3cub18CUB_300001_SM_10006detail11EmptyKernelIvEEvv:
	.zero		896


//--------------------- SYMBOLS --------------------------

	.type		.nv.reservedSmem.offset0,@object
	.size		.nv.reservedSmem.offset0,0x4
